//
// Generated by NVIDIA NVVM Compiler
//
// Compiler Build ID: CL-36424714
// Cuda compilation tools, release 13.0, V13.0.88
// Based on NVVM 20.0.0
//

.version 9.0
.target sm_100
.address_size 64

	// .globl	_Z10gemmKerneliiiPfS_S_
.global .align 4 .u32 errorflag;
// _ZZ10gemmKerneliiiPfS_S_E9leftSub_s has been demoted
// _ZZ10gemmKerneliiiPfS_S_E10rightSub_s has been demoted

.visible .entry _Z10gemmKerneliiiPfS_S_(
	.param .u32 _Z10gemmKerneliiiPfS_S__param_0,
	.param .u32 _Z10gemmKerneliiiPfS_S__param_1,
	.param .u32 _Z10gemmKerneliiiPfS_S__param_2,
	.param .u64 .ptr .align 1 _Z10gemmKerneliiiPfS_S__param_3,
	.param .u64 .ptr .align 1 _Z10gemmKerneliiiPfS_S__param_4,
	.param .u64 .ptr .align 1 _Z10gemmKerneliiiPfS_S__param_5
)
{
	.reg .pred 	%p<12>;
	.reg .b32 	%r<105>;
	.reg .b32 	%f<70>;
	.reg .b64 	%rd<23>;
	// demoted variable
	.shared .align 4 .b8 _ZZ10gemmKerneliiiPfS_S_E9leftSub_s[4096];
	// demoted variable
	.shared .align 4 .b8 _ZZ10gemmKerneliiiPfS_S_E10rightSub_s[4096];
	ld.param.u32 	%r30, [_Z10gemmKerneliiiPfS_S__param_1];
	ld.param.u32 	%r31, [_Z10gemmKerneliiiPfS_S__param_2];
	ld.param.u64 	%rd5, [_Z10gemmKerneliiiPfS_S__param_3];
	mov.u32 	%r1, %ctaid.y;
	mov.u32 	%r2, %ctaid.x;
	mov.u32 	%r3, %tid.x;
	mov.u32 	%r4, %ntid.x;
	mov.u32 	%r32, %ntid.y;
	setp.eq.s32 	%p1, %r32, 32;
	@%p1 bra 	$L__BB0_2;
	mov.b32 	%r33, 1;
	st.global.u32 	[errorflag], %r33;
	membar.gl;
	// begin inline asm
	trap;
	// end inline asm
$L__BB0_2:
	ld.param.u64 	%rd21, [_Z10gemmKerneliiiPfS_S__param_4];
	mov.u32 	%r35, %tid.y;
	rem.s32 	%r5, %r31, %r4;
	mul.lo.s32 	%r6, %r31, %r1;
	mad.lo.s32 	%r36, %r31, %r35, %r3;
	cvt.s64.s32 	%rd1, %r36;
	mul.lo.s32 	%r7, %r35, %r4;
	mad.lo.s32 	%r37, %r30, %r35, %r3;
	cvt.s64.s32 	%rd2, %r37;
	and.b32  	%r8, %r4, 7;
	shl.b32 	%r9, %r4, 2;
	cvta.to.global.u64 	%rd3, %rd5;
	cvta.to.global.u64 	%rd4, %rd21;
	mov.b32 	%r97, 0;
	mov.f32 	%f69, 0f00000000;
$L__BB0_3:
	setp.eq.s32 	%p2, %r5, 0;
	@%p2 bra 	$L__BB0_5;
	div.s32 	%r38, %r31, %r4;
	add.s32 	%r98, %r38, 1;
	bra.uni 	$L__BB0_6;
$L__BB0_5:
	div.s32 	%r98, %r31, %r4;
$L__BB0_6:
	setp.ge.s32 	%p3, %r97, %r98;
	@%p3 bra 	$L__BB0_19;
	setp.lt.u32 	%p4, %r4, 8;
	add.s32 	%r42, %r97, %r6;
	mul.lo.s32 	%r43, %r42, %r4;
	cvt.u64.u32 	%rd13, %r43;
	mad.lo.s32 	%r44, %r97, %r30, %r2;
	mul.lo.s32 	%r45, %r44, %r4;
	cvt.u64.u32 	%rd14, %r45;
	add.s64 	%rd15, %rd13, %rd1;
	shl.b64 	%rd16, %rd15, 2;
	add.s64 	%rd17, %rd3, %rd16;
	ld.global.f32 	%f16, [%rd17];
	add.s32 	%r46, %r7, %r3;
	shl.b32 	%r47, %r46, 2;
	mov.u32 	%r48, _ZZ10gemmKerneliiiPfS_S_E9leftSub_s;
	add.s32 	%r49, %r48, %r47;
	st.shared.f32 	[%r49], %f16;
	add.s64 	%rd18, %rd14, %rd2;
	shl.b64 	%rd19, %rd18, 2;
	add.s64 	%rd20, %rd4, %rd19;
	ld.global.f32 	%f17, [%rd20];
	mov.u32 	%r50, _ZZ10gemmKerneliiiPfS_S_E10rightSub_s;
	add.s32 	%r51, %r50, %r47;
	st.shared.f32 	[%r51], %f17;
	bar.sync 	0;
	mov.b32 	%r103, 0;
	@%p4 bra 	$L__BB0_10;
	shl.b32 	%r52, %r7, 2;
	add.s32 	%r54, %r52, %r48;
	add.s32 	%r99, %r54, 16;
	shl.b32 	%r55, %r3, 2;
	add.s32 	%r100, %r50, %r55;
	and.b32  	%r57, %r4, -8;
	neg.s32 	%r101, %r57;
$L__BB0_9:
	.pragma "nounroll";
	and.b32  	%r103, %r4, 2040;
	ld.shared.f32 	%f18, [%r99+-16];
	ld.shared.f32 	%f19, [%r100];
	fma.rn.f32 	%f20, %f18, %f19, %f69;
	ld.shared.f32 	%f21, [%r99+-12];
	add.s32 	%r58, %r100, %r9;
	ld.shared.f32 	%f22, [%r58];
	fma.rn.f32 	%f23, %f21, %f22, %f20;
	ld.shared.f32 	%f24, [%r99+-8];
	add.s32 	%r59, %r58, %r9;
	ld.shared.f32 	%f25, [%r59];
	fma.rn.f32 	%f26, %f24, %f25, %f23;
	ld.shared.f32 	%f27, [%r99+-4];
	add.s32 	%r60, %r59, %r9;
	ld.shared.f32 	%f28, [%r60];
	fma.rn.f32 	%f29, %f27, %f28, %f26;
	ld.shared.f32 	%f30, [%r99];
	add.s32 	%r61, %r60, %r9;
	ld.shared.f32 	%f31, [%r61];
	fma.rn.f32 	%f32, %f30, %f31, %f29;
	ld.shared.f32 	%f33, [%r99+4];
	add.s32 	%r62, %r61, %r9;
	ld.shared.f32 	%f34, [%r62];
	fma.rn.f32 	%f35, %f33, %f34, %f32;
	ld.shared.f32 	%f36, [%r99+8];
	add.s32 	%r63, %r62, %r9;
	ld.shared.f32 	%f37, [%r63];
	fma.rn.f32 	%f38, %f36, %f37, %f35;
	ld.shared.f32 	%f39, [%r99+12];
	add.s32 	%r64, %r63, %r9;
	ld.shared.f32 	%f40, [%r64];
	fma.rn.f32 	%f69, %f39, %f40, %f38;
	add.s32 	%r101, %r101, 8;
	shl.b32 	%r65, %r4, 5;
	add.s32 	%r100, %r100, %r65;
	add.s32 	%r99, %r99, 32;
	setp.ne.s32 	%p5, %r101, 0;
	@%p5 bra 	$L__BB0_9;
$L__BB0_10:
	setp.eq.s32 	%p6, %r8, 0;
	@%p6 bra 	$L__BB0_18;
	add.s32 	%r66, %r8, -1;
	setp.lt.u32 	%p7, %r66, 3;
	@%p7 bra 	$L__BB0_13;
	add.s32 	%r67, %r103, %r7;
	shl.b32 	%r68, %r67, 2;
	add.s32 	%r70, %r48, %r68;
	ld.shared.f32 	%f42, [%r70];
	mad.lo.s32 	%r71, %r103, %r4, %r3;
	shl.b32 	%r72, %r71, 2;
	add.s32 	%r74, %r50, %r72;
	ld.shared.f32 	%f43, [%r74];
	fma.rn.f32 	%f44, %f42, %f43, %f69;
	ld.shared.f32 	%f45, [%r70+4];
	add.s32 	%r75, %r74, %r9;
	ld.shared.f32 	%f46, [%r75];
	fma.rn.f32 	%f47, %f45, %f46, %f44;
	ld.shared.f32 	%f48, [%r70+8];
	add.s32 	%r76, %r75, %r9;
	ld.shared.f32 	%f49, [%r76];
	fma.rn.f32 	%f50, %f48, %f49, %f47;
	ld.shared.f32 	%f51, [%r70+12];
	add.s32 	%r77, %r76, %r9;
	ld.shared.f32 	%f52, [%r77];
	fma.rn.f32 	%f69, %f51, %f52, %f50;
	add.s32 	%r103, %r103, 4;
$L__BB0_13:
	and.b32  	%r78, %r4, 3;
	setp.eq.s32 	%p8, %r78, 0;
	@%p8 bra 	$L__BB0_18;
	setp.eq.s32 	%p9, %r78, 1;
	@%p9 bra 	$L__BB0_16;
	add.s32 	%r79, %r103, %r7;
	shl.b32 	%r80, %r79, 2;
	add.s32 	%r82, %r48, %r80;
	ld.shared.f32 	%f54, [%r82];
	mad.lo.s32 	%r83, %r103, %r4, %r3;
	shl.b32 	%r84, %r83, 2;
	add.s32 	%r86, %r50, %r84;
	ld.shared.f32 	%f55, [%r86];
	fma.rn.f32 	%f56, %f54, %f55, %f69;
	ld.shared.f32 	%f57, [%r82+4];
	add.s32 	%r87, %r86, %r9;
	ld.shared.f32 	%f58, [%r87];
	fma.rn.f32 	%f69, %f57, %f58, %f56;
	add.s32 	%r103, %r103, 2;
$L__BB0_16:
	and.b32  	%r88, %r4, 1;
	setp.eq.b32 	%p10, %r88, 1;
	not.pred 	%p11, %p10;
	@%p11 bra 	$L__BB0_18;
	add.s32 	%r89, %r103, %r7;
	shl.b32 	%r90, %r89, 2;
	add.s32 	%r92, %r48, %r90;
	ld.shared.f32 	%f59, [%r92];
	mad.lo.s32 	%r93, %r103, %r4, %r3;
	shl.b32 	%r94, %r93, 2;
	add.s32 	%r96, %r50, %r94;
	ld.shared.f32 	%f60, [%r96];
	fma.rn.f32 	%f69, %f59, %f60, %f69;
$L__BB0_18:
	bar.sync 	0;
	add.s32 	%r97, %r97, 1;
	bra.uni 	$L__BB0_3;
$L__BB0_19:
	ld.param.u64 	%rd22, [_Z10gemmKerneliiiPfS_S__param_5];
	cvta.to.global.u64 	%rd8, %rd22;
	mad.lo.s32 	%r39, %r30, %r1, %r2;
	mul.lo.s32 	%r40, %r39, %r4;
	cvt.u64.u32 	%rd9, %r40;
	add.s64 	%rd10, %rd9, %rd2;
	shl.b64 	%rd11, %rd10, 2;
	add.s64 	%rd12, %rd8, %rd11;
	st.global.f32 	[%rd12], %f69;
	ret;

}


// ===== COMPILED SASS (sm_100) =====

	.target	sm_100

	.elftype	@"ET_EXEC"


//--------------------- .note.nv.tkinfo           --------------------------
	.section	.note.nv.tkinfo,"",@"SHT_NOTE"
	.sectionflags	@"SHF_NOTE_NV_TKINFO"
	.tkinfo
        /*0018*/ 	.word	0x00000002
        /*0030*/ 	.string	""
        /*0030*/ 	.string	"ptxas"
        /*0030*/ 	.string	"Cuda compilation tools, release 13.0, V13.0.88"
        /*0030*/ 	.string	"Build cuda_13.0.r13.0/compiler.36424714_0"
        /*0030*/ 	.string	"-arch sm_100 -m 64 "



//--------------------- .note.nv.cuinfo           --------------------------
	.section	.note.nv.cuinfo,"",@"SHT_NOTE"
	.sectionflags	@"SHF_NOTE_NV_CUINFO"
        /*0018*/ 	.short	0x0002
        /*001a*/ 	.short	0x0064
        /*001c*/ 	.short	0x0082
	.zero		2


//--------------------- .nv.info                  --------------------------
	.section	.nv.info,"",@"SHT_CUDA_INFO"
	.align	4


	//----- nvinfo : EIATTR_REGCOUNT
	.align		4
        /*0000*/ 	.byte	0x04, 0x2f
        /*0002*/ 	.short	(.L_2 - .L_1)
	.align		4
.L_1:
        /*0004*/ 	.word	index@(_Z10gemmKerneliiiPfS_S_)
        /*0008*/ 	.word	0x0000001e


	//----- nvinfo : EIATTR_FRAME_SIZE
	.align		4
.L_2:
        /*000c*/ 	.byte	0x04, 0x11
        /*000e*/ 	.short	(.L_4 - .L_3)
	.align		4
.L_3:
        /*0010*/ 	.word	index@(_Z10gemmKerneliiiPfS_S_)
        /*0014*/ 	.word	0x00000000


	//----- nvinfo : EIATTR_MIN_STACK_SIZE
	.align		4
.L_4:
        /*0018*/ 	.byte	0x04, 0x12
        /*001a*/ 	.short	(.L_6 - .L_5)
	.align		4
.L_5:
        /*001c*/ 	.word	index@(_Z10gemmKerneliiiPfS_S_)
        /*0020*/ 	.word	0x00000000
.L_6:


//--------------------- .nv.compat                --------------------------
	.section	.nv.compat,"",@"SHT_CUDA_COMPAT_INFO"
	.align	4
        /*0000*/ 	.byte	0x02, 0x09, 0x00, 0x00, 0x02, 0x02, 0x01, 0x00, 0x02, 0x05, 0x05, 0x00, 0x03, 0x07, 0x01, 0x01
        /*0010*/ 	.byte	0x02, 0x03, 0x00, 0x00, 0x02, 0x06, 0x01, 0x00, 0x04, 0x0b, 0x08, 0x00, 0x09, 0x00, 0x00, 0x00
        /*0020*/ 	.byte	0x00, 0x00, 0x00, 0x00


//--------------------- .nv.info._Z10gemmKerneliiiPfS_S_ --------------------------
	.section	.nv.info._Z10gemmKerneliiiPfS_S_,"",@"SHT_CUDA_INFO"
	.sectionflags	@""
	.align	4


	//----- nvinfo : EIATTR_CUDA_API_VERSION
	.align		4
        /*0000*/ 	.byte	0x04, 0x37
        /*0002*/ 	.short	(.L_8 - .L_7)
.L_7:
        /*0004*/ 	.word	0x00000082


	//----- nvinfo : EIATTR_KPARAM_INFO
	.align		4
.L_8:
        /*0008*/ 	.byte	0x04, 0x17
        /*000a*/ 	.short	(.L_10 - .L_9)
.L_9:
        /*000c*/ 	.word	0x00000000
        /*0010*/ 	.short	0x0005
        /*0012*/ 	.short	0x0020
        /*0014*/ 	.byte	0x00, 0xf5, 0x21, 0x00


	//----- nvinfo : EIATTR_KPARAM_INFO
	.align		4
.L_10:
        /*0018*/ 	.byte	0x04, 0x17
        /*001a*/ 	.short	(.L_12 - .L_11)
.L_11:
        /*001c*/ 	.word	0x00000000
        /*0020*/ 	.short	0x0004
        /*0022*/ 	.short	0x0018
        /*0024*/ 	.byte	0x00, 0xf5, 0x21, 0x00


	//----- nvinfo : EIATTR_KPARAM_INFO
	.align		4
.L_12:
        /*0028*/ 	.byte	0x04, 0x17
        /*002a*/ 	.short	(.L_14 - .L_13)
.L_13:
        /*002c*/ 	.word	0x00000000
        /*0030*/ 	.short	0x0003
        /*0032*/ 	.short	0x0010
        /*0034*/ 	.byte	0x00, 0xf5, 0x21, 0x00


	//----- nvinfo : EIATTR_KPARAM_INFO
	.align		4
.L_14:
        /*0038*/ 	.byte	0x04, 0x17
        /*003a*/ 	.short	(.L_16 - .L_15)
.L_15:
        /*003c*/ 	.word	0x00000000
        /*0040*/ 	.short	0x0002
        /*0042*/ 	.short	0x0008
        /*0044*/ 	.byte	0x00, 0xf0, 0x11, 0x00


	//----- nvinfo : EIATTR_KPARAM_INFO
	.align		4
.L_16:
        /*0048*/ 	.byte	0x04, 0x17
        /*004a*/ 	.short	(.L_18 - .L_17)
.L_17:
        /*004c*/ 	.word	0x00000000
        /*0050*/ 	.short	0x0001
        /*0052*/ 	.short	0x0004
        /*0054*/ 	.byte	0x00, 0xf0, 0x11, 0x00


	//----- nvinfo : EIATTR_KPARAM_INFO
	.align		4
.L_18:
        /*0058*/ 	.byte	0x04, 0x17
        /*005a*/ 	.short	(.L_20 - .L_19)
.L_19:
        /*005c*/ 	.word	0x00000000
        /*0060*/ 	.short	0x0000
        /*0062*/ 	.short	0x0000
        /*0064*/ 	.byte	0x00, 0xf0, 0x11, 0x00


	//----- nvinfo : EIATTR_SPARSE_MMA_MASK
	.align		4
.L_20:
        /*0068*/ 	.byte	0x03, 0x50
        /*006a*/ 	.short	0x0000


	//----- nvinfo : EIATTR_MAXREG_COUNT
	.align		4
        /*006c*/ 	.byte	0x03, 0x1b
        /*006e*/ 	.short	0x00ff


	//----- nvinfo : EIATTR_NUM_BARRIERS
	.align		4
        /*0070*/ 	.byte	0x02, 0x4c
        /*0072*/ 	.byte	0x01
	.zero		1


	//----- nvinfo : EIATTR_MERCURY_ISA_VERSION
	.align		4
        /*0074*/ 	.byte	0x03, 0x5f
        /*0076*/ 	.short	0x0101


	//----- nvinfo : EIATTR_VRC_CTA_INIT_COUNT
	.align		4
        /*0078*/ 	.byte	0x02, 0x4a
	.zero		1
	.zero		1


	//----- nvinfo : EIATTR_EXIT_INSTR_OFFSETS
	.align		4
        /*007c*/ 	.byte	0x04, 0x1c
        /*007e*/ 	.short	(.L_22 - .L_21)


	//   ....[0]....
.L_21:
        /*0080*/ 	.word	0x00000f30


	//----- nvinfo : EIATTR_CBANK_PARAM_SIZE
	.align		4
.L_22:
        /*0084*/ 	.byte	0x03, 0x19
        /*0086*/ 	.short	0x0028


	//----- nvinfo : EIATTR_PARAM_CBANK
	.align		4
        /*0088*/ 	.byte	0x04, 0x0a
        /*008a*/ 	.short	(.L_24 - .L_23)
	.align		4
.L_23:
        /*008c*/ 	.word	index@(.nv.constant0._Z10gemmKerneliiiPfS_S_)
        /*0090*/ 	.short	0x0380
        /*0092*/ 	.short	0x0028


	//----- nvinfo : EIATTR_SW_WAR
	.align		4
.L_24:
        /*0094*/ 	.byte	0x04, 0x36
        /*0096*/ 	.short	(.L_26 - .L_25)
.L_25:
        /*0098*/ 	.word	0x00000008
.L_26:


//--------------------- .nv.callgraph             --------------------------
	.section	.nv.callgraph,"",@"SHT_CUDA_CALLGRAPH"
	.align	4
	.sectionentsize	8
	.align		4
        /*0000*/ 	.word	0x00000000
	.align		4
        /*0004*/ 	.word	0xffffffff
	.align		4
        /*0008*/ 	.word	0x00000000
	.align		4
        /*000c*/ 	.word	0xfffffffe
	.align		4
        /*0010*/ 	.word	0x00000000
	.align		4
        /*0014*/ 	.word	0xfffffffd
	.align		4
        /*0018*/ 	.word	0x00000000
	.align		4
        /*001c*/ 	.word	0xfffffffc


//--------------------- .nv.constant4             --------------------------
	.section	.nv.constant4,"a",@progbits
	.align	8
	.align		8
.nv.constant4:
        /*0000*/ 	.dword	errorflag


//--------------------- .text._Z10gemmKerneliiiPfS_S_ --------------------------
	.section	.text._Z10gemmKerneliiiPfS_S_,"ax",@progbits
	.align	128
        .global         _Z10gemmKerneliiiPfS_S_
        .type           _Z10gemmKerneliiiPfS_S_,@function
        .size           _Z10gemmKerneliiiPfS_S_,(.L_x_11 - _Z10gemmKerneliiiPfS_S_)
        .other          _Z10gemmKerneliiiPfS_S_,@"STO_CUDA_ENTRY STV_DEFAULT"
_Z10gemmKerneliiiPfS_S_:
.text._Z10gemmKerneliiiPfS_S_:
[----:B------:R-:W-:Y:S08]  /*0000*/  LDC R1, c[0x0][0x37c] ;  /* 0x0000df00ff017b82 */ /* 0x000ff00000000800 */
[----:B------:R-:W0:Y:S01]  /*0010*/  LDC R0, c[0x0][0x360] ;  /* 0x0000d800ff007b82 */ /* 0x000e220000000800 */
[----:B------:R-:W1:Y:S01]  /*0020*/  LDCU UR4, c[0x0][0x364] ;  /* 0x00006c80ff0477ac */ /* 0x000e620008000800 */
[----:B------:R-:W2:Y:S06]  /*0030*/  LDCU.64 UR10, c[0x0][0x358] ;  /* 0x00006b00ff0a77ac */ /* 0x000eac0008000a00 */
[----:B------:R-:W3:Y:S08]  /*0040*/  S2UR UR7, SR_CTAID.Y ;  /* 0x00000000000779c3 */ /* 0x000ef00000002600 */
[----:B------:R-:W4:Y:S01]  /*0050*/  S2UR UR8, SR_CTAID.X ;  /* 0x00000000000879c3 */ /* 0x000f220000002500 */
[----:B-1----:R-:W-:-:S09]  /*0060*/  UISETP.NE.AND UP0, UPT, UR4, 0x20, UPT ;  /* 0x000000200400788c */ /* 0x002fd2000bf05270 */
[----:B--2---:R-:W-:Y:S05]  /*0070*/  BRA.U !UP0, `(.L_x_0) ;  /* 0x0000000108207547 */ /* 0x004fea000b800000 */
[----:B------:R-:W1:Y:S01]  /*0080*/  LDC.64 R2, c[0x4][RZ] ;  /* 0x01000000ff027b82 */ /* 0x000e620000000a00 */
[----:B------:R-:W-:-:S05]  /*0090*/  IMAD.MOV.U32 R5, RZ, RZ, 0x1 ;  /* 0x00000001ff057424 */ /* 0x000fca00078e00ff */
[----:B-1----:R1:W-:Y:S01]  /*00a0*/  STG.E desc[UR10][R2.64], R5 ;  /* 0x0000000502007986 */ /* 0x0023e2000c10190a */
[----:B------:R-:W-:Y:S06]  /*00b0*/  MEMBAR.SC.GPU ;  /* 0x0000000000007992 */ /* 0x000fec0000002000 */
[----:B------:R-:W-:-:S00]  /*00c0*/  ERRBAR ;  /* 0x00000000000079ab */ /* 0x000fc00000000000 */
[----:B------:R-:W-:Y:S06]  /*00d0*/  CGAERRBAR ;  /* 0x00000000000075ab */ /* 0x000fec0000000000 */
[----:B------:R-:W-:Y:S01]  /*00e0*/  CCTL.IVALL ;  /* 0x00000000ff00798f */ /* 0x000fe20002000000 */
[----:B---34-:R-:W-:Y:S05]  /*00f0*/  BPT.TRAP 0x1 ;  /* 0x000000040000795c */ /* 0x018fea0000300000 */
.L_x_0:
[-C--:B01----:R-:W-:Y:S01]  /*0100*/  IABS R5, R0.reuse ;  /* 0x0000000000057213 */ /* 0x083fe20000000000 */
[----:B------:R-:W0:Y:S01]  /*0110*/  LDC R9, c[0x0][0x388] ;  /* 0x0000e200ff097b82 */ /* 0x000e220000000800 */
[----:B------:R-:W-:Y:S01]  /*0120*/  IABS R8, R0 ;  /* 0x0000000000087213 */ /* 0x000fe20000000000 */
[----:B------:R-:W1:Y:S01]  /*0130*/  LDCU UR4, c[0x0][0x384] ;  /* 0x00007080ff0477ac */ /* 0x000e620008000800 */
[----:B------:R-:W2:Y:S01]  /*0140*/  I2F.RP R4, R5 ;  /* 0x0000000500047306 */ /* 0x000ea20000209400 */
[----:B------:R-:W-:Y:S02]  /*0150*/  LOP3.LUT R24, R0, 0x7, RZ, 0xc0, !PT ;  /* 0x0000000700187812 */ /* 0x000fe400078ec0ff */
[----:B------:R-:W-:-:S05]  /*0160*/  IADD3 R8, PT, PT, RZ, -R8, RZ ;  /* 0x80000008ff087210 */ /* 0x000fca0007ffe0ff */
[----:B--2---:R-:W2:Y:S01]  /*0170*/  MUFU.RCP R4, R4 ;  /* 0x0000000400047308 */ /* 0x004ea20000001000 */
[----:B0-----:R-:W-:Y:S01]  /*0180*/  ISETP.GE.AND P1, PT, R9, RZ, PT ;  /* 0x000000ff0900720c */ /* 0x001fe20003f26270 */
[----:B--2---:R-:W-:Y:S01]  /*0190*/  VIADD R2, R4, 0xffffffe ;  /* 0x0ffffffe04027836 */ /* 0x004fe20000000000 */
[----:B------:R-:W-:-:S05]  /*01a0*/  IABS R4, R9 ;  /* 0x0000000900047213 */ /* 0x000fca0000000000 */
[----:B------:R0:W2:Y:S02]  /*01b0*/  F2I.FTZ.U32.TRUNC.NTZ R3, R2 ;  /* 0x0000000200037305 */ /* 0x0000a4000021f000 */
[----:B0-----:R-:W-:Y:S02]  /*01c0*/  IMAD.MOV.U32 R2, RZ, RZ, RZ ;  /* 0x000000ffff027224 */ /* 0x001fe400078e00ff */
[----:B--2---:R-:W-:-:S04]  /*01d0*/  IMAD.MOV R6, RZ, RZ, -R3 ;  /* 0x000000ffff067224 */ /* 0x004fc800078e0a03 */
[----:B------:R-:W-:Y:S02]  /*01e0*/  IMAD R7, R6, R5, RZ ;  /* 0x0000000506077224 */ /* 0x000fe400078e02ff */
[----:B------:R-:W0:Y:S02]  /*01f0*/  S2R R6, SR_TID.Y ;  /* 0x0000000000067919 */ /* 0x000e240000002200 */
[----:B------:R-:W-:-:S04]  /*0200*/  IMAD.HI.U32 R3, R3, R7, R2 ;  /* 0x0000000703037227 */ /* 0x000fc800078e0002 */
[----:B------:R-:W-:Y:S02]  /*0210*/  IMAD.MOV.U32 R2, RZ, RZ, R8 ;  /* 0x000000ffff027224 */ /* 0x000fe400078e0008 */
[----:B------:R-:W-:-:S04]  /*0220*/  IMAD.HI.U32 R3, R3, R4, RZ ;  /* 0x0000000403037227 */ /* 0x000fc800078e00ff */
[----:B------:R-:W-:Y:S02]  /*0230*/  IMAD R2, R3, R2, R4 ;  /* 0x0000000203027224 */ /* 0x000fe400078e0204 */
[----:B------:R-:W-:Y:S01]  /*0240*/  HFMA2 R4, -RZ, RZ, 0, 0 ;  /* 0x00000000ff047431 */ /* 0x000fe200000001ff */
[----:B------:R-:W0:Y:S01]  /*0250*/  S2R R3, SR_TID.X ;  /* 0x0000000000037919 */ /* 0x000e220000002100 */
[----:B------:R-:W-:Y:S01]  /*0260*/  IMAD.MOV.U32 R8, RZ, RZ, RZ ;  /* 0x000000ffff087224 */ /* 0x000fe200078e00ff */
[----:B------:R-:W-:-:S13]  /*0270*/  ISETP.GT.U32.AND P0, PT, R5, R2, PT ;  /* 0x000000020500720c */ /* 0x000fda0003f04070 */
[----:B------:R-:W-:-:S04]  /*0280*/  @!P0 IADD3 R2, PT, PT, R2, -R5, RZ ;  /* 0x8000000502028210 */ /* 0x000fc80007ffe0ff */
[----:B------:R-:W-:-:S13]  /*0290*/  ISETP.GT.U32.AND P0, PT, R5, R2, PT ;  /* 0x000000020500720c */ /* 0x000fda0003f04070 */
[----:B------:R-:W-:Y:S01]  /*02a0*/  @!P0 IMAD.IADD R2, R2, 0x1, -R5 ;  /* 0x0000000102028824 */ /* 0x000fe200078e0a05 */
[----:B------:R-:W-:Y:S01]  /*02b0*/  ISETP.NE.AND P0, PT, R0, RZ, PT ;  /* 0x000000ff0000720c */ /* 0x000fe20003f05270 */
[----:B0-----:R-:W-:Y:S02]  /*02c0*/  IMAD R5, R6, R9, R3 ;  /* 0x0000000906057224 */ /* 0x001fe400078e0203 */
[----:B------:R-:W-:-:S10]  /*02d0*/  @!P1 IMAD.MOV R2, RZ, RZ, -R2 ;  /* 0x000000ffff029224 */ /* 0x000fd400078e0a02 */
[----:B------:R-:W-:-:S04]  /*02e0*/  @!P0 LOP3.LUT R2, RZ, R0, RZ, 0x33, !PT ;  /* 0x00000000ff028212 */ /* 0x000fc800078e33ff */
[----:B------:R-:W-:Y:S01]  /*02f0*/  ISETP.NE.AND P0, PT, R2, RZ, PT ;  /* 0x000000ff0200720c */ /* 0x000fe20003f05270 */
[----:B-1----:R-:W-:Y:S02]  /*0300*/  IMAD R2, R6, UR4, R3 ;  /* 0x0000000406027c24 */ /* 0x002fe4000f8e0203 */
[----:B------:R-:W-:-:S03]  /*0310*/  IMAD R6, R0, R6, RZ ;  /* 0x0000000600067224 */ /* 0x000fc600078e02ff */
[----:B------:R-:W-:-:S07]  /*0320*/  SHF.R.S32.HI R7, RZ, 0x1f, R2 ;  /* 0x0000001fff077819 */ /* 0x000fce0000011402 */
.L_x_9:
[----:B0-----:R-:W-:Y:S05]  /*0330*/  @!P0 BRA `(.L_x_1) ;  /* 0x0000000000708947 */ /* 0x001fea0003800000 */
[-C--:B------:R-:W-:Y:S01]  /*0340*/  IABS R12, R0.reuse ;  /* 0x00000000000c7213 */ /* 0x080fe20000000000 */
[----:B------:R-:W0:Y:S01]  /*0350*/  LDC R9, c[0x0][0x388] ;  /* 0x0000e200ff097b82 */ /* 0x000e220000000800 */
[----:B------:R-:W-:Y:S02]  /*0360*/  IABS R16, R0 ;  /* 0x0000000000107213 */ /* 0x000fe40000000000 */
[----:B------:R-:W1:Y:S03]  /*0370*/  I2F.RP R13, R12 ;  /* 0x0000000c000d7306 */ /* 0x000e660000209400 */
[----:B------:R-:W-:-:S05]  /*0380*/  IMAD.MOV R16, RZ, RZ, -R16 ;  /* 0x000000ffff107224 */ /* 0x000fca00078e0a10 */
[----:B-1----:R-:W1:Y:S01]  /*0390*/  MUFU.RCP R13, R13 ;  /* 0x0000000d000d7308 */ /* 0x002e620000001000 */
[----:B0-----:R-:W-:Y:S01]  /*03a0*/  IABS R14, R9 ;  /* 0x00000009000e7213 */ /* 0x001fe20000000000 */
[----:B-1----:R-:W-:-:S06]  /*03b0*/  VIADD R10, R13, 0xffffffe ;  /* 0x0ffffffe0d0a7836 */ /* 0x002fcc0000000000 */
[----:B------:R0:W1:Y:S02]  /*03c0*/  F2I.FTZ.U32.TRUNC.NTZ R11, R10 ;  /* 0x0000000a000b7305 */ /* 0x000064000021f000 */
[----:B0-----:R-:W-:Y:S01]  /*03d0*/  IMAD.MOV.U32 R10, RZ, RZ, RZ ;  /* 0x000000ffff0a7224 */ /* 0x001fe200078e00ff */
[----:B-1----:R-:W-:-:S05]  /*03e0*/  IADD3 R15, PT, PT, RZ, -R11, RZ ;  /* 0x8000000bff0f7210 */ /* 0x002fca0007ffe0ff */
[----:B------:R-:W-:-:S04]  /*03f0*/  IMAD R15, R15, R12, RZ ;  /* 0x0000000c0f0f7224 */ /* 0x000fc800078e02ff */
[----:B------:R-:W-:Y:S01]  /*0400*/  IMAD.HI.U32 R15, R11, R15, R10 ;  /* 0x0000000f0b0f7227 */ /* 0x000fe200078e000a */
[----:B------:R-:W-:-:S05]  /*0410*/  MOV R11, R16 ;  /* 0x00000010000b7202 */ /* 0x000fca0000000f00 */
[----:B------:R-:W-:-:S04]  /*0420*/  IMAD.HI.U32 R10, R15, R14, RZ ;  /* 0x0000000e0f0a7227 */ /* 0x000fc800078e00ff */
[----:B------:R-:W-:-:S05]  /*0430*/  IMAD R11, R10, R11, R14 ;  /* 0x0000000b0a0b7224 */ /* 0x000fca00078e020e */
[----:B------:R-:W-:-:S13]  /*0440*/  ISETP.GT.U32.AND P3, PT, R12, R11, PT ;  /* 0x0000000b0c00720c */ /* 0x000fda0003f64070 */
[----:B------:R-:W-:Y:S02]  /*0450*/  @!P3 IMAD.IADD R11, R11, 0x1, -R12 ;  /* 0x000000010b0bb824 */ /* 0x000fe400078e0a0c */
[----:B------:R-:W-:Y:S01]  /*0460*/  @!P3 VIADD R10, R10, 0x1 ;  /* 0x000000010a0ab836 */ /* 0x000fe20000000000 */
[C---:B------:R-:W-:Y:S02]  /*0470*/  ISETP.NE.AND P3, PT, R0.reuse, RZ, PT ;  /* 0x000000ff0000720c */ /* 0x040fe40003f65270 */
[----:B------:R-:W-:Y:S02]  /*0480*/  ISETP.GE.U32.AND P2, PT, R11, R12, PT ;  /* 0x0000000c0b00720c */ /* 0x000fe40003f46070 */
[----:B------:R-:W-:-:S04]  /*0490*/  LOP3.LUT R11, R0, R9, RZ, 0x3c, !PT ;  /* 0x00000009000b7212 */ /* 0x000fc800078e3cff */
[----:B------:R-:W-:-:S07]  /*04a0*/  ISETP.GE.AND P1, PT, R11, RZ, PT ;  /* 0x000000ff0b00720c */ /* 0x000fce0003f26270 */
[----:B------:R-:W-:-:S06]  /*04b0*/  @P2 IADD3 R10, PT, PT, R10, 0x1, RZ ;  /* 0x000000010a0a2810 */ /* 0x000fcc0007ffe0ff */
[----:B------:R-:W-:Y:S01]  /*04c0*/  @!P1 IMAD.MOV R10, RZ, RZ, -R10 ;  /* 0x000000ffff0a9224 */ /* 0x000fe200078e0a0a */
[----:B------:R-:W-:-:S05]  /*04d0*/  @!P3 LOP3.LUT R10, RZ, R0, RZ, 0x33, !PT ;  /* 0x00000000ff0ab212 */ /* 0x000fca00078e33ff */
[----:B------:R-:W-:Y:S01]  /*04e0*/  VIADD R11, R10, 0x1 ;  /* 0x000000010a0b7836 */ /* 0x000fe20000000000 */
[----:B------:R-:W-:Y:S06]  /*04f0*/  BRA `(.L_x_2) ;  /* 0x0000000000687947 */ /* 0x000fec0003800000 */
.L_x_1:
[-C--:B------:R-:W-:Y:S01]  /*0500*/  IABS R12, R0.reuse ;  /* 0x00000000000c7213 */ /* 0x080fe20000000000 */
[----:B------:R-:W0:Y:S01]  /*0510*/  LDC R9, c[0x0][0x388] ;  /* 0x0000e200ff097b82 */ /* 0x000e220000000800 */
[----:B------:R-:W-:Y:S02]  /*0520*/  IABS R16, R0 ;  /* 0x0000000000107213 */ /* 0x000fe40000000000 */
[----:B------:R-:W1:Y:S03]  /*0530*/  I2F.RP R13, R12 ;  /* 0x0000000c000d7306 */ /* 0x000e660000209400 */
[----:B------:R-:W-:-:S05]  /*0540*/  IMAD.MOV R16, RZ, RZ, -R16 ;  /* 0x000000ffff107224 */ /* 0x000fca00078e0a10 */
[----:B-1----:R-:W1:Y:S01]  /*0550*/  MUFU.RCP R13, R13 ;  /* 0x0000000d000d7308 */ /* 0x002e620000001000 */
[----:B0-----:R-:W-:Y:S02]  /*0560*/  IABS R14, R9 ;  /* 0x00000009000e7213 */ /* 0x001fe40000000000 */
[----:B-1----:R-:W-:-:S05]  /*0570*/  IADD3 R10, PT, PT, R13, 0xffffffe, RZ ;  /* 0x0ffffffe0d0a7810 */ /* 0x002fca0007ffe0ff */
[----:B------:R0:W1:Y:S02]  /*0580*/  F2I.FTZ.U32.TRUNC.NTZ R11, R10 ;  /* 0x0000000a000b7305 */ /* 0x000064000021f000 */
[----:B0-----:R-:W-:Y:S02]  /*0590*/  HFMA2 R10, -RZ, RZ, 0, 0 ;  /* 0x00000000ff0a7431 */ /* 0x001fe400000001ff */
[----:B-1----:R-:W-:-:S04]  /*05a0*/  IMAD.MOV R15, RZ, RZ, -R11 ;  /* 0x000000ffff0f7224 */ /* 0x002fc800078e0a0b */
[----:B------:R-:W-:-:S04]  /*05b0*/  IMAD R15, R15, R12, RZ ;  /* 0x0000000c0f0f7224 */ /* 0x000fc800078e02ff */
[----:B------:R-:W-:-:S04]  /*05c0*/  IMAD.HI.U32 R15, R11, R15, R10 ;  /* 0x0000000f0b0f7227 */ /* 0x000fc800078e000a */
[----:B------:R-:W-:Y:S02]  /*05d0*/  IMAD.MOV.U32 R10, RZ, RZ, R16 ;  /* 0x000000ffff0a7224 */ /* 0x000fe400078e0010 */
[----:B------:R-:W-:-:S04]  /*05e0*/  IMAD.HI.U32 R11, R15, R14, RZ ;  /* 0x0000000e0f0b7227 */ /* 0x000fc800078e00ff */
[----:B------:R-:W-:Y:S01]  /*05f0*/  IMAD R13, R11, R10, R14 ;  /* 0x0000000a0b0d7224 */ /* 0x000fe200078e020e */
[----:B------:R-:W-:-:S04]  /*0600*/  LOP3.LUT R10, R0, R9, RZ, 0x3c, !PT ;  /* 0x00000009000a7212 */ /* 0x000fc800078e3cff */
[----:B------:R-:W-:Y:S02]  /*0610*/  ISETP.GT.U32.AND P3, PT, R12, R13, PT ;  /* 0x0000000d0c00720c */ /* 0x000fe40003f64070 */
[----:B------:R-:W-:-:S11]  /*0620*/  ISETP.GE.AND P1, PT, R10, RZ, PT ;  /* 0x000000ff0a00720c */ /* 0x000fd60003f26270 */
[----:B------:R-:W-:Y:S01]  /*0630*/  @!P3 IMAD.IADD R13, R13, 0x1, -R12 ;  /* 0x000000010d0db824 */ /* 0x000fe200078e0a0c */
[----:B------:R-:W-:Y:S02]  /*0640*/  @!P3 IADD3 R11, PT, PT, R11, 0x1, RZ ;  /* 0x000000010b0bb810 */ /* 0x000fe40007ffe0ff */
[----:B------:R-:W-:Y:S02]  /*0650*/  ISETP.NE.AND P3, PT, R0, RZ, PT ;  /* 0x000000ff0000720c */ /* 0x000fe40003f65270 */
[----:B------:R-:W-:-:S13]  /*0660*/  ISETP.GE.U32.AND P2, PT, R13, R12, PT ;  /* 0x0000000c0d00720c */ /* 0x000fda0003f46070 */
[----:B------:R-:W-:-:S04]  /*0670*/  @P2 VIADD R11, R11, 0x1 ;  /* 0x000000010b0b2836 */ /* 0x000fc80000000000 */
[----:B------:R-:W-:Y:S01]  /*0680*/  @!P1 IMAD.MOV R11, RZ, RZ, -R11 ;  /* 0x000000ffff0b9224 */ /* 0x000fe200078e0a0b */
[----:B------:R-:W-:-:S07]  /*0690*/  @!P3 LOP3.LUT R11, RZ, R0, RZ, 0x33, !PT ;  /* 0x00000000ff0bb212 */ /* 0x000fce00078e33ff */
.L_x_2:
[----:B------:R-:W-:-:S13]  /*06a0*/  ISETP.GE.AND P1, PT, R4, R11, PT ;  /* 0x0000000b0400720c */ /* 0x000fda0003f26270 */
[----:B------:R-:W-:Y:S05]  /*06b0*/  @P1 BRA `(.L_x_3) ;  /* 0x0000000400f81947 */ /* 0x000fea0003800000 */
[----:B------:R-:W4:Y:S01]  /*06c0*/  LDC R11, c[0x0][0x384] ;  /* 0x0000e100ff0b7b82 */ /* 0x000f220000000800 */
[----:B------:R-:W0:Y:S01]  /*06d0*/  LDCU.128 UR12, c[0x0][0x390] ;  /* 0x00007200ff0c77ac */ /* 0x000e220008000c00 */
[----:B---3--:R-:W-:-:S04]  /*06e0*/  IMAD R9, R9, UR7, R4 ;  /* 0x0000000709097c24 */ /* 0x008fc8000f8e0204 */
[----:B------:R-:W-:Y:S02]  /*06f0*/  IMAD R10, R9, R0, RZ ;  /* 0x00000000090a7224 */ /* 0x000fe400078e02ff */
[----:B----4-:R-:W-:-:S04]  /*0700*/  IMAD R11, R4, R11, UR8 ;  /* 0x00000008040b7e24 */ /* 0x010fc8000f8e020b */
[----:B------:R-:W-:Y:S01]  /*0710*/  IMAD R9, R11, R0, RZ ;  /* 0x000000000b097224 */ /* 0x000fe200078e02ff */
[----:B------:R-:W-:-:S04]  /*0720*/  IADD3 R11, P3, PT, R10, R5, RZ ;  /* 0x000000050a0b7210 */ /* 0x000fc80007f7e0ff */
[----:B------:R-:W-:Y:S02]  /*0730*/  IADD3 R9, P2, PT, R9, R2, RZ ;  /* 0x0000000209097210 */ /* 0x000fe40007f5e0ff */
[----:B0-----:R-:W-:Y:S02]  /*0740*/  LEA R12, P1, R11, UR12, 0x2 ;  /* 0x0000000c0b0c7c11 */ /* 0x001fe4000f8210ff */
[----:B------:R-:W-:Y:S02]  /*0750*/  LEA.HI.X.SX32 R16, R5, RZ, 0x1, P3 ;  /* 0x000000ff05107211 */ /* 0x000fe400018f0eff */
[----:B------:R-:W-:Y:S02]  /*0760*/  LEA R10, P3, R9, UR14, 0x2 ;  /* 0x0000000e090a7c11 */ /* 0x000fe4000f8610ff */
[----:B------:R-:W-:Y:S02]  /*0770*/  IADD3.X R14, PT, PT, RZ, R7, RZ, P2, !PT ;  /* 0x00000007ff0e7210 */ /* 0x000fe400017fe4ff */
[----:B------:R-:W-:-:S02]  /*0780*/  LEA.HI.X R13, R11, UR13, R16, 0x2, P1 ;  /* 0x0000000d0b0d7c11 */ /* 0x000fc400088f1410 */
[----:B------:R-:W-:-:S03]  /*0790*/  LEA.HI.X R11, R9, UR15, R14, 0x2, P3 ;  /* 0x0000000f090b7c11 */ /* 0x000fc600098f140e */
[----:B------:R-:W2:Y:S04]  /*07a0*/  LDG.E R12, desc[UR10][R12.64] ;  /* 0x0000000a0c0c7981 */ /* 0x000ea8000c1e1900 */
[----:B------:R0:W3:Y:S01]  /*07b0*/  LDG.E R11, desc[UR10][R10.64] ;  /* 0x0000000a0a0b7981 */ /* 0x0000e2000c1e1900 */
[----:B------:R-:W1:Y:S01]  /*07c0*/  S2UR UR6, SR_CgaCtaId ;  /* 0x00000000000679c3 */ /* 0x000e620000008800 */
[----:B------:R-:W-:Y:S01]  /*07d0*/  UMOV UR4, 0x400 ;  /* 0x0000040000047882 */ /* 0x000fe20000000000 */
[----:B------:R-:W-:Y:S01]  /*07e0*/  IMAD.IADD R9, R6, 0x1, R3 ;  /* 0x0000000106097824 */ /* 0x000fe200078e0203 */
[----:B------:R-:W-:Y:S01]  /*07f0*/  UIADD3 UR5, UPT, UPT, UR4, 0x1000, URZ ;  /* 0x0000100004057890 */ /* 0x000fe2000fffe0ff */
[----:B------:R-:W-:Y:S01]  /*0800*/  ISETP.GE.U32.AND P1, PT, R0, 0x8, PT ;  /* 0x000000080000780c */ /* 0x000fe20003f26070 */
[----:B0-----:R-:W-:Y:S01]  /*0810*/  IMAD.MOV.U32 R10, RZ, RZ, RZ ;  /* 0x000000ffff0a7224 */ /* 0x001fe200078e00ff */
[----:B-1----:R-:W-:-:S02]  /*0820*/  ULEA UR4, UR6, UR4, 0x18 ;  /* 0x0000000406047291 */ /* 0x002fc4000f8ec0ff */
[----:B------:R-:W-:-:S04]  /*0830*/  ULEA UR5, UR6, UR5, 0x18 ;  /* 0x0000000506057291 */ /* 0x000fc8000f8ec0ff */
[C---:B------:R-:W-:Y:S02]  /*0840*/  LEA R15, R9.reuse, UR4, 0x2 ;  /* 0x00000004090f7c11 */ /* 0x040fe4000f8e10ff */
[----:B------:R-:W-:-:S03]  /*0850*/  LEA R14, R9, UR5, 0x2 ;  /* 0x00000005090e7c11 */ /* 0x000fc6000f8e10ff */
[----:B--2---:R0:W-:Y:S04]  /*0860*/  STS [R15], R12 ;  /* 0x0000000c0f007388 */ /* 0x0041e80000000800 */
[----:B---3--:R0:W-:Y:S01]  /*0870*/  STS [R14], R11 ;  /* 0x0000000b0e007388 */ /* 0x0081e20000000800 */
[----:B------:R-:W-:Y:S06]  /*0880*/  BAR.SYNC.DEFER_BLOCKING 0x0 ;  /* 0x0000000000007b1d */ /* 0x000fec0000010000 */
[----:B------:R-:W-:Y:S05]  /*0890*/  @!P1 BRA `(.L_x_4) ;  /* 0x0000000000a89947 */ /* 0x000fea0003800000 */
[----:B0-----:R-:W-:Y:S02]  /*08a0*/  LOP3.LUT R12, R0, 0xfffffff8, RZ, 0xc0, !PT ;  /* 0xfffffff8000c7812 */ /* 0x001fe400078ec0ff */
[----:B------:R-:W-:Y:S02]  /*08b0*/  LEA R11, R6, UR4, 0x2 ;  /* 0x00000004060b7c11 */ /* 0x000fe4000f8e10ff */
[----:B------:R-:W-:Y:S01]  /*08c0*/  LEA R9, R3, UR5, 0x2 ;  /* 0x0000000503097c11 */ /* 0x000fe2000f8e10ff */
[----:B------:R-:W-:Y:S01]  /*08d0*/  IMAD.MOV R12, RZ, RZ, -R12 ;  /* 0x000000ffff0c7224 */ /* 0x000fe200078e0a0c */
[----:B------:R-:W-:Y:S02]  /*08e0*/  LOP3.LUT R10, R0, 0x7f8, RZ, 0xc0, !PT ;  /* 0x000007f8000a7812 */ /* 0x000fe400078ec0ff */
[----:B------:R-:W-:-:S07]  /*08f0*/  IADD3 R11, PT, PT, R11, 0x10, RZ ;  /* 0x000000100b0b7810 */ /* 0x000fce0007ffe0ff */
.L_x_5:
[----:B------:R-:W-:Y:S01]  /*0900*/  IMAD R23, R0, 0x4, R9 ;  /* 0x0000000400177824 */ /* 0x000fe200078e0209 */
[----:B------:R-:W-:Y:S01]  /*0910*/  LDS R19, [R11+-0x10] ;  /* 0xfffff0000b137984 */ /* 0x000fe20000000800 */
[----:B------:R-:W-:-:S03]  /*0920*/  IADD3 R12, PT, PT, R12, 0x8, RZ ;  /* 0x000000080c0c7810 */ /* 0x000fc60007ffe0ff */
[----:B------:R0:W1:Y:S01]  /*0930*/  LDS R22, [R9] ;  /* 0x0000000009167984 */ /* 0x0000620000000800 */
[----:B------:R-:W-:Y:S02]  /*0940*/  LEA R25, R0, R23, 0x2 ;  /* 0x0000001700197211 */ /* 0x000fe400078e10ff */
[----:B------:R-:W-:Y:S01]  /*0950*/  ISETP.NE.AND P1, PT, R12, RZ, PT ;  /* 0x000000ff0c00720c */ /* 0x000fe20003f25270 */
[----:B------:R-:W-:Y:S02]  /*0960*/  LDS R21, [R11+-0xc] ;  /* 0xfffff4000b157984 */ /* 0x000fe40000000800 */
[C---:B------:R-:W-:Y:S02]  /*0970*/  IMAD R13, R0.reuse, 0x4, R25 ;  /* 0x00000004000d7824 */ /* 0x040fe400078e0219 */
[----:B------:R2:W3:Y:S01]  /*0980*/  LDS R20, [R23] ;  /* 0x0000000017147984 */ /* 0x0004e20000000800 */
[C---:B0-----:R-:W-:Y:S02]  /*0990*/  IMAD R9, R0.reuse, 0x20, R9 ;  /* 0x0000002000097824 */ /* 0x041fe400078e0209 */
[C---:B------:R-:W-:Y:S01]  /*09a0*/  IMAD R17, R0.reuse, 0x4, R13 ;  /* 0x0000000400117824 */ /* 0x040fe200078e020d */
[----:B------:R-:W-:Y:S04]  /*09b0*/  LDS R15, [R11+-0x8] ;  /* 0xfffff8000b0f7984 */ /* 0x000fe80000000800 */
[----:B------:R-:W0:Y:S01]  /*09c0*/  LDS R14, [R25] ;  /* 0x00000000190e7984 */ /* 0x000e220000000800 */
[----:B------:R-:W-:-:S03]  /*09d0*/  LEA R27, R0, R17, 0x2 ;  /* 0x00000011001b7211 */ /* 0x000fc600078e10ff */
[----:B------:R-:W-:Y:S02]  /*09e0*/  LDS R18, [R11+-0x4] ;  /* 0xfffffc000b127984 */ /* 0x000fe40000000800 */
[----:B--2---:R-:W-:Y:S02]  /*09f0*/  IMAD R23, R0, 0x4, R27 ;  /* 0x0000000400177824 */ /* 0x004fe400078e021b */
[----:B------:R-:W2:Y:S04]  /*0a00*/  LDS R13, [R13] ;  /* 0x000000000d0d7984 */ /* 0x000ea80000000800 */
[----:B------:R-:W-:Y:S04]  /*0a10*/  LDS R16, [R11] ;  /* 0x000000000b107984 */ /* 0x000fe80000000800 */
[----:B------:R-:W4:Y:S01]  /*0a20*/  LDS R17, [R17] ;  /* 0x0000000011117984 */ /* 0x000f220000000800 */
[----:B-1----:R-:W-:-:S03]  /*0a30*/  FFMA R22, R19, R22, R8 ;  /* 0x0000001613167223 */ /* 0x002fc60000000008 */
[----:B------:R-:W-:Y:S04]  /*0a40*/  LDS R8, [R11+0x4] ;  /* 0x000004000b087984 */ /* 0x000fe80000000800 */
[----:B------:R-:W1:Y:S01]  /*0a50*/  LDS R19, [R27] ;  /* 0x000000001b137984 */ /* 0x000e620000000800 */
[----:B---3--:R-:W-:Y:S01]  /*0a60*/  FFMA R26, R21, R20, R22 ;  /* 0x00000014151a7223 */ /* 0x008fe20000000016 */
[----:B------:R-:W-:Y:S02]  /*0a70*/  IMAD R22, R0, 0x4, R23 ;  /* 0x0000000400167824 */ /* 0x000fe400078e0217 */
[----:B------:R-:W-:Y:S04]  /*0a80*/  LDS R20, [R11+0x8] ;  /* 0x000008000b147984 */ /* 0x000fe80000000800 */
[----:B------:R-:W3:Y:S01]  /*0a90*/  LDS R23, [R23] ;  /* 0x0000000017177984 */ /* 0x000ee20000000800 */
[----:B0-----:R-:W-:-:S03]  /*0aa0*/  FFMA R15, R15, R14, R26 ;  /* 0x0000000e0f0f7223 */ /* 0x001fc6000000001a */
[----:B------:R-:W-:Y:S04]  /*0ab0*/  LDS R22, [R22] ;  /* 0x0000000016167984 */ /* 0x000fe80000000800 */
[----:B------:R0:W5:Y:S01]  /*0ac0*/  LDS R21, [R11+0xc] ;  /* 0x00000c000b157984 */ /* 0x0001620000000800 */
[----:B--2---:R-:W-:Y:S01]  /*0ad0*/  FFMA R13, R18, R13, R15 ;  /* 0x0000000d120d7223 */ /* 0x004fe2000000000f */
[----:B0-----:R-:W-:-:S03]  /*0ae0*/  VIADD R11, R11, 0x20 ;  /* 0x000000200b0b7836 */ /* 0x001fc60000000000 */
[----:B----4-:R-:W-:-:S04]  /*0af0*/  FFMA R13, R16, R17, R13 ;  /* 0x00000011100d7223 */ /* 0x010fc8000000000d */
[----:B-1----:R-:W-:-:S04]  /*0b00*/  FFMA R13, R8, R19, R13 ;  /* 0x00000013080d7223 */ /* 0x002fc8000000000d */
[----:B---3--:R-:W-:-:S04]  /*0b10*/  FFMA R20, R20, R23, R13 ;  /* 0x0000001714147223 */ /* 0x008fc8000000000d */
[----:B-----5:R-:W-:Y:S01]  /*0b20*/  FFMA R8, R21, R22, R20 ;  /* 0x0000001615087223 */ /* 0x020fe20000000014 */
[----:B------:R-:W-:Y:S06]  /*0b30*/  @P1 BRA `(.L_x_5) ;  /* 0xfffffffc00701947 */ /* 0x000fec000383ffff */
.L_x_4:
[----:B------:R-:W-:-:S13]  /*0b40*/  ISETP.NE.AND P1, PT, R24, RZ, PT ;  /* 0x000000ff1800720c */ /* 0x000fda0003f25270 */
[----:B------:R-:W-:Y:S05]  /*0b50*/  @!P1 BRA `(.L_x_6) ;  /* 0x0000000000c49947 */ /* 0x000fea0003800000 */
[----:B------:R-:W-:Y:S02]  /*0b60*/  IADD3 R9, PT, PT, R24, -0x1, RZ ;  /* 0xffffffff18097810 */ /* 0x000fe40007ffe0ff */
[----:B------:R-:W-:Y:S02]  /*0b70*/  LOP3.LUT P2, R20, R0, 0x3, RZ, 0xc0, !PT ;  /* 0x0000000300147812 */ /* 0x000fe4000784c0ff */
[----:B------:R-:W-:-:S13]  /*0b80*/  ISETP.GE.U32.AND P1, PT, R9, 0x3, PT ;  /* 0x000000030900780c */ /* 0x000fda0003f26070 */
[----:B------:R-:W-:Y:S05]  /*0b90*/  @!P1 BRA `(.L_x_7) ;  /* 0x0000000000509947 */ /* 0x000fea0003800000 */
[----:B0-----:R-:W-:Y:S02]  /*0ba0*/  IMAD R11, R10, R0, R3 ;  /* 0x000000000a0b7224 */ /* 0x001fe400078e0203 */
[----:B------:R-:W-:Y:S02]  /*0bb0*/  IMAD.IADD R9, R6, 0x1, R10 ;  /* 0x0000000106097824 */ /* 0x000fe400078e020a */
[----:B------:R-:W-:Y:S01]  /*0bc0*/  VIADD R10, R10, 0x4 ;  /* 0x000000040a0a7836 */ /* 0x000fe20000000000 */
[----:B------:R-:W-:Y:S02]  /*0bd0*/  LEA R13, R11, UR5, 0x2 ;  /* 0x000000050b0d7c11 */ /* 0x000fe4000f8e10ff */
[----:B------:R-:W-:-:S03]  /*0be0*/  LEA R9, R9, UR4, 0x2 ;  /* 0x0000000409097c11 */ /* 0x000fc6000f8e10ff */
[C---:B------:R-:W-:Y:S01]  /*0bf0*/  IMAD R15, R0.reuse, 0x4, R13 ;  /* 0x00000004000f7824 */ /* 0x040fe200078e020d */
[----:B------:R-:W-:Y:S04]  /*0c00*/  LDS R12, [R13] ;  /* 0x000000000d0c7984 */ /* 0x000fe80000000800 */
[----:B------:R-:W0:Y:S01]  /*0c10*/  LDS R11, [R9] ;  /* 0x00000000090b7984 */ /* 0x000e220000000800 */
[----:B------:R-:W-:-:S03]  /*0c20*/  LEA R17, R0, R15, 0x2 ;  /* 0x0000000f00117211 */ /* 0x000fc600078e10ff */
[----:B------:R-:W-:Y:S02]  /*0c30*/  LDS R14, [R9+0x4] ;  /* 0x00000400090e7984 */ /* 0x000fe40000000800 */
[----:B------:R-:W-:Y:S02]  /*0c40*/  IMAD R19, R0, 0x4, R17 ;  /* 0x0000000400137824 */ /* 0x000fe400078e0211 */
[----:B------:R-:W1:Y:S04]  /*0c50*/  LDS R15, [R15] ;  /* 0x000000000f0f7984 */ /* 0x000e680000000800 */
[----:B------:R-:W-:Y:S04]  /*0c60*/  LDS R16, [R9+0x8] ;  /* 0x0000080009107984 */ /* 0x000fe80000000800 */
[----:B------:R-:W2:Y:S04]  /*0c70*/  LDS R17, [R17] ;  /* 0x0000000011117984 */ /* 0x000ea80000000800 */
[----:B------:R-:W-:Y:S04]  /*0c80*/  LDS R18, [R9+0xc] ;  /* 0x00000c0009127984 */ /* 0x000fe80000000800 */
[----:B------:R-:W3:Y:S01]  /*0c90*/  LDS R19, [R19] ;  /* 0x0000000013137984 */ /* 0x000ee20000000800 */
[----:B0-----:R-:W-:-:S04]  /*0ca0*/  FFMA R11, R11, R12, R8 ;  /* 0x0000000c0b0b7223 */ /* 0x001fc80000000008 */
[----:B-1----:R-:W-:-:S04]  /*0cb0*/  FFMA R11, R14, R15, R11 ;  /* 0x0000000f0e0b7223 */ /* 0x002fc8000000000b */
[----:B--2---:R-:W-:-:S04]  /*0cc0*/  FFMA R11, R16, R17, R11 ;  /* 0x00000011100b7223 */ /* 0x004fc8000000000b */
[----:B---3--:R-:W-:-:S07]  /*0cd0*/  FFMA R8, R18, R19, R11 ;  /* 0x0000001312087223 */ /* 0x008fce000000000b */
.L_x_7:
[----:B------:R-:W-:Y:S05]  /*0ce0*/  @!P2 BRA `(.L_x_6) ;  /* 0x000000000060a947 */ /* 0x000fea0003800000 */
[----:B------:R-:W-:Y:S02]  /*0cf0*/  ISETP.NE.AND P1, PT, R20, 0x1, PT ;  /* 0x000000011400780c */ /* 0x000fe40003f25270 */
[----:B------:R-:W-:-:S04]  /*0d00*/  LOP3.LUT R9, R0, 0x1, RZ, 0xc0, !PT ;  /* 0x0000000100097812 */ /* 0x000fc800078ec0ff */
[----:B------:R-:W-:-:S07]  /*0d10*/  ISETP.NE.U32.AND P2, PT, R9, 0x1, PT ;  /* 0x000000010900780c */ /* 0x000fce0003f45070 */
[----:B------:R-:W-:Y:S06]  /*0d20*/  @!P1 BRA `(.L_x_8) ;  /* 0x0000000000309947 */ /* 0x000fec0003800000 */
[----:B0-----:R-:W-:Y:S01]  /*0d30*/  IMAD R11, R10, R0, R3 ;  /* 0x000000000a0b7224 */ /* 0x001fe200078e0203 */
[----:B------:R-:W-:Y:S01]  /*0d40*/  IADD3 R9, PT, PT, R6, R10, RZ ;  /* 0x0000000a06097210 */ /* 0x000fe20007ffe0ff */
[----:B------:R-:W-:-:S03]  /*0d50*/  VIADD R10, R10, 0x2 ;  /* 0x000000020a0a7836 */ /* 0x000fc60000000000 */
[----:B------:R-:W-:Y:S02]  /*0d60*/  LEA R13, R11, UR5, 0x2 ;  /* 0x000000050b0d7c11 */ /* 0x000fe4000f8e10ff */
[----:B------:R-:W-:-:S03]  /*0d70*/  LEA R9, R9, UR4, 0x2 ;  /* 0x0000000409097c11 */ /* 0x000fc6000f8e10ff */
[----:B------:R-:W-:Y:S01]  /*0d80*/  IMAD R14, R0, 0x4, R13 ;  /* 0x00000004000e7824 */ /* 0x000fe200078e020d */
[----:B------:R-:W-:Y:S04]  /*0d90*/  LDS R12, [R13] ;  /* 0x000000000d0c7984 */ /* 0x000fe80000000800 */
[----:B------:R-:W0:Y:S04]  /*0da0*/  LDS R11, [R9] ;  /* 0x00000000090b7984 */ /* 0x000e280000000800 */
[----:B------:R-:W-:Y:S04]  /*0db0*/  LDS R15, [R9+0x4] ;  /* 0x00000400090f7984 */ /* 0x000fe80000000800 */
[----:B------:R-:W1:Y:S01]  /*0dc0*/  LDS R14, [R14] ;  /* 0x000000000e0e7984 */ /* 0x000e620000000800 */
[----:B0-----:R-:W-:-:S04]  /*0dd0*/  FFMA R8, R11, R12, R8 ;  /* 0x0000000c0b087223 */ /* 0x001fc80000000008 */
[----:B-1----:R-:W-:-:S07]  /*0de0*/  FFMA R8, R15, R14, R8 ;  /* 0x0000000e0f087223 */ /* 0x002fce0000000008 */
.L_x_8:
[----:B------:R-:W-:Y:S05]  /*0df0*/  @P2 BRA `(.L_x_6) ;  /* 0x00000000001c2947 */ /* 0x000fea0003800000 */
[-C--:B------:R-:W-:Y:S01]  /*0e00*/  IADD3 R9, PT, PT, R6, R10.reuse, RZ ;  /* 0x0000000a06097210 */ /* 0x080fe20007ffe0ff */
[----:B------:R-:W-:-:S03]  /*0e10*/  IMAD R10, R0, R10, R3 ;  /* 0x0000000a000a7224 */ /* 0x000fc600078e0203 */
[----:B------:R-:W-:Y:S02]  /*0e20*/  LEA R9, R9, UR4, 0x2 ;  /* 0x0000000409097c11 */ /* 0x000fe4000f8e10ff */
[----:B------:R-:W-:-:S04]  /*0e30*/  LEA R10, R10, UR5, 0x2 ;  /* 0x000000050a0a7c11 */ /* 0x000fc8000f8e10ff */
[----:B------:R-:W-:Y:S04]  /*0e40*/  LDS R9, [R9] ;  /* 0x0000000009097984 */ /* 0x000fe80000000800 */
[----:B------:R-:W1:Y:S02]  /*0e50*/  LDS R10, [R10] ;  /* 0x000000000a0a7984 */ /* 0x000e640000000800 */
[----:B-1----:R-:W-:-:S07]  /*0e60*/  FFMA R8, R9, R10, R8 ;  /* 0x0000000a09087223 */ /* 0x002fce0000000008 */
.L_x_6:
[----:B------:R-:W-:Y:S01]  /*0e70*/  BAR.SYNC.DEFER_BLOCKING 0x0 ;  /* 0x0000000000007b1d */ /* 0x000fe20000010000 */
[----:B------:R-:W-:-:S05]  /*0e80*/  VIADD R4, R4, 0x1 ;  /* 0x0000000104047836 */ /* 0x000fca0000000000 */
[----:B------:R-:W-:Y:S05]  /*0e90*/  BRA `(.L_x_9) ;  /* 0xfffffff400247947 */ /* 0x000fea000383ffff */
.L_x_3:
[----:B------:R-:W3:Y:S01]  /*0ea0*/  LDCU UR4, c[0x0][0x384] ;  /* 0x00007080ff0477ac */ /* 0x000ee20008000800 */
[----:B------:R-:W0:Y:S01]  /*0eb0*/  LDCU.64 UR12, c[0x0][0x3a0] ;  /* 0x00007400ff0c77ac */ /* 0x000e220008000a00 */
[----:B---34-:R-:W-:-:S06]  /*0ec0*/  UIMAD UR4, UR7, UR4, UR8 ;  /* 0x00000004070472a4 */ /* 0x018fcc000f8e0208 */
[----:B------:R-:W-:-:S05]  /*0ed0*/  IMAD R3, R0, UR4, RZ ;  /* 0x0000000400037c24 */ /* 0x000fca000f8e02ff */
[----:B------:R-:W-:-:S04]  /*0ee0*/  IADD3 R0, P0, PT, R3, R2, RZ ;  /* 0x0000000203007210 */ /* 0x000fc80007f1e0ff */
[----:B------:R-:W-:Y:S02]  /*0ef0*/  IADD3.X R7, PT, PT, RZ, R7, RZ, P0, !PT ;  /* 0x00000007ff077210 */ /* 0x000fe400007fe4ff */
[----:B0-----:R-:W-:-:S04]  /*0f00*/  LEA R2, P0, R0, UR12, 0x2 ;  /* 0x0000000c00027c11 */ /* 0x001fc8000f8010ff */
[----:B------:R-:W-:-:S05]  /*0f10*/  LEA.HI.X R3, R0, UR13, R7, 0x2, P0 ;  /* 0x0000000d00037c11 */ /* 0x000fca00080f1407 */
[----:B------:R-:W-:Y:S01]  /*0f20*/  STG.E desc[UR10][R2.64], R8 ;  /* 0x0000000802007986 */ /* 0x000fe2000c10190a */
[----:B------:R-:W-:Y:S05]  /*0f30*/  EXIT ;  /* 0x000000000000794d */ /* 0x000fea0003800000 */
.L_x_10:
[----:B------:R-:W-:-:S00]  /*0f40*/  BRA `(.L_x_10) ;  /* 0xfffffffc00fc7947 */ /* 0x000fc0000383ffff */
[----:B------:R-:W-:-:S00]  /*0f50*/  NOP ;  /* 0x0000000000007918 */ /* 0x000fc00000000000 */
        /* <DEDUP_REMOVED lines=10> */
.L_x_11:


//--------------------- .nv.shared._Z10gemmKerneliiiPfS_S_ --------------------------
	.section	.nv.shared._Z10gemmKerneliiiPfS_S_,"aw",@nobits
	.sectionflags	@""
	.align	4
.nv.shared._Z10gemmKerneliiiPfS_S_:
	.zero		9216


//--------------------- .nv.shared.reserved.0     --------------------------
	.section	.nv.shared.reserved.0,"aw",@nobits
	.weak		__nv_reservedSMEM_offset_0_alias
	.size		__nv_reservedSMEM_offset_0_alias, 0, 64
	.other		__nv_reservedSMEM_offset_0_alias,@"STO_CUDA_RESERVED_SHARED STV_DEFAULT"
__nv_reservedSMEM_offset_0_alias:
	.zero		0
	.zero		64


//--------------------- .nv.global                --------------------------
	.section	.nv.global,"aw",@nobits
	.align	4
.nv.global:
	.type		errorflag,@object
	.size		errorflag,(.L_0 - errorflag)
errorflag:
	.zero		4
.L_0:


//--------------------- .nv.constant0._Z10gemmKerneliiiPfS_S_ --------------------------
	.section	.nv.constant0._Z10gemmKerneliiiPfS_S_,"a",@progbits
	.sectionflags	@""
	.align	4
.nv.constant0._Z10gemmKerneliiiPfS_S_:
	.zero		936


//--------------------- SYMBOLS --------------------------

	.type		.nv.reservedSmem.offset0,@object
	.size		.nv.reservedSmem.offset0,0x4
	.type		.nv.reservedSmem.cap,@object
	.size		.nv.reservedSmem.cap,0x4
